//
// Generated by NVIDIA NVVM Compiler
//
// Compiler Build ID: CL-36424714
// Cuda compilation tools, release 13.0, V13.0.88
// Based on NVVM 20.0.0
//

.version 9.0
.target sm_100
.address_size 64

	// .globl	_Z6spgemmPKfS0_Pfiii

.visible .entry _Z6spgemmPKfS0_Pfiii(
	.param .u64 .ptr .align 1 _Z6spgemmPKfS0_Pfiii_param_0,
	.param .u64 .ptr .align 1 _Z6spgemmPKfS0_Pfiii_param_1,
	.param .u64 .ptr .align 1 _Z6spgemmPKfS0_Pfiii_param_2,
	.param .u32 _Z6spgemmPKfS0_Pfiii_param_3,
	.param .u32 _Z6spgemmPKfS0_Pfiii_param_4,
	.param .u32 _Z6spgemmPKfS0_Pfiii_param_5
)
{
	.reg .pred 	%p<13>;
	.reg .b32 	%r<41>;
	.reg .b32 	%f<68>;
	.reg .b64 	%rd<53>;

	ld.param.u64 	%rd7, [_Z6spgemmPKfS0_Pfiii_param_0];
	ld.param.u64 	%rd8, [_Z6spgemmPKfS0_Pfiii_param_1];
	ld.param.u64 	%rd6, [_Z6spgemmPKfS0_Pfiii_param_2];
	ld.param.u32 	%r20, [_Z6spgemmPKfS0_Pfiii_param_3];
	ld.param.u32 	%r18, [_Z6spgemmPKfS0_Pfiii_param_4];
	ld.param.u32 	%r19, [_Z6spgemmPKfS0_Pfiii_param_5];
	cvta.to.global.u64 	%rd1, %rd8;
	cvta.to.global.u64 	%rd2, %rd7;
	mov.u32 	%r21, %ctaid.x;
	mov.u32 	%r22, %ntid.x;
	mov.u32 	%r23, %tid.x;
	mad.lo.s32 	%r1, %r21, %r22, %r23;
	mov.u32 	%r24, %ctaid.y;
	mov.u32 	%r25, %ntid.y;
	mov.u32 	%r26, %tid.y;
	mad.lo.s32 	%r2, %r24, %r25, %r26;
	setp.ge.s32 	%p1, %r2, %r20;
	setp.ge.s32 	%p2, %r1, %r18;
	or.pred  	%p3, %p1, %p2;
	@%p3 bra 	$L__BB0_14;
	setp.lt.s32 	%p4, %r19, 1;
	mov.f32 	%f67, 0f00000000;
	@%p4 bra 	$L__BB0_13;
	mul.lo.s32 	%r3, %r19, %r2;
	and.b32  	%r4, %r19, 7;
	setp.lt.u32 	%p5, %r19, 8;
	mov.f32 	%f67, 0f00000000;
	mov.b32 	%r39, 0;
	@%p5 bra 	$L__BB0_5;
	and.b32  	%r39, %r19, 2147483640;
	neg.s32 	%r37, %r39;
	shl.b32 	%r7, %r18, 3;
	mul.wide.u32 	%rd9, %r3, 4;
	add.s64 	%rd10, %rd9, %rd2;
	add.s64 	%rd52, %rd10, 16;
	mov.f32 	%f67, 0f00000000;
	mul.wide.s32 	%rd13, %r18, 4;
	mov.u32 	%r36, %r1;
$L__BB0_4:
	.pragma "nounroll";
	ld.global.nc.f32 	%f17, [%rd52+-16];
	mul.wide.s32 	%rd11, %r36, 4;
	add.s64 	%rd12, %rd1, %rd11;
	ld.global.nc.f32 	%f18, [%rd12];
	fma.rn.f32 	%f19, %f17, %f18, %f67;
	ld.global.nc.f32 	%f20, [%rd52+-12];
	add.s64 	%rd14, %rd12, %rd13;
	ld.global.nc.f32 	%f21, [%rd14];
	fma.rn.f32 	%f22, %f20, %f21, %f19;
	ld.global.nc.f32 	%f23, [%rd52+-8];
	add.s64 	%rd15, %rd14, %rd13;
	ld.global.nc.f32 	%f24, [%rd15];
	fma.rn.f32 	%f25, %f23, %f24, %f22;
	ld.global.nc.f32 	%f26, [%rd52+-4];
	add.s64 	%rd16, %rd15, %rd13;
	ld.global.nc.f32 	%f27, [%rd16];
	fma.rn.f32 	%f28, %f26, %f27, %f25;
	ld.global.nc.f32 	%f29, [%rd52];
	add.s64 	%rd17, %rd16, %rd13;
	ld.global.nc.f32 	%f30, [%rd17];
	fma.rn.f32 	%f31, %f29, %f30, %f28;
	ld.global.nc.f32 	%f32, [%rd52+4];
	add.s64 	%rd18, %rd17, %rd13;
	ld.global.nc.f32 	%f33, [%rd18];
	fma.rn.f32 	%f34, %f32, %f33, %f31;
	ld.global.nc.f32 	%f35, [%rd52+8];
	add.s64 	%rd19, %rd18, %rd13;
	ld.global.nc.f32 	%f36, [%rd19];
	fma.rn.f32 	%f37, %f35, %f36, %f34;
	ld.global.nc.f32 	%f38, [%rd52+12];
	add.s64 	%rd20, %rd19, %rd13;
	ld.global.nc.f32 	%f39, [%rd20];
	fma.rn.f32 	%f67, %f38, %f39, %f37;
	add.s32 	%r37, %r37, 8;
	add.s32 	%r36, %r36, %r7;
	add.s64 	%rd52, %rd52, 32;
	setp.ne.s32 	%p6, %r37, 0;
	@%p6 bra 	$L__BB0_4;
$L__BB0_5:
	setp.eq.s32 	%p7, %r4, 0;
	@%p7 bra 	$L__BB0_13;
	and.b32  	%r13, %r19, 3;
	setp.lt.u32 	%p8, %r4, 4;
	@%p8 bra 	$L__BB0_8;
	add.s32 	%r28, %r39, %r3;
	mul.wide.u32 	%rd21, %r28, 4;
	add.s64 	%rd22, %rd2, %rd21;
	ld.global.nc.f32 	%f41, [%rd22];
	mad.lo.s32 	%r29, %r39, %r18, %r1;
	mul.wide.s32 	%rd23, %r29, 4;
	add.s64 	%rd24, %rd1, %rd23;
	ld.global.nc.f32 	%f42, [%rd24];
	fma.rn.f32 	%f43, %f41, %f42, %f67;
	cvt.u64.u32 	%rd25, %r3;
	cvt.u64.u32 	%rd26, %r39;
	add.s64 	%rd27, %rd26, %rd25;
	shl.b64 	%rd28, %rd27, 2;
	add.s64 	%rd29, %rd2, %rd28;
	ld.global.nc.f32 	%f44, [%rd29+4];
	mul.wide.s32 	%rd30, %r18, 4;
	add.s64 	%rd31, %rd24, %rd30;
	ld.global.nc.f32 	%f45, [%rd31];
	fma.rn.f32 	%f46, %f44, %f45, %f43;
	ld.global.nc.f32 	%f47, [%rd29+8];
	add.s64 	%rd32, %rd31, %rd30;
	ld.global.nc.f32 	%f48, [%rd32];
	fma.rn.f32 	%f49, %f47, %f48, %f46;
	ld.global.nc.f32 	%f50, [%rd29+12];
	add.s64 	%rd33, %rd32, %rd30;
	ld.global.nc.f32 	%f51, [%rd33];
	fma.rn.f32 	%f67, %f50, %f51, %f49;
	add.s32 	%r39, %r39, 4;
$L__BB0_8:
	setp.eq.s32 	%p9, %r13, 0;
	@%p9 bra 	$L__BB0_13;
	setp.eq.s32 	%p10, %r13, 1;
	@%p10 bra 	$L__BB0_11;
	add.s32 	%r30, %r39, %r3;
	mul.wide.u32 	%rd34, %r30, 4;
	add.s64 	%rd35, %rd2, %rd34;
	ld.global.nc.f32 	%f53, [%rd35];
	mad.lo.s32 	%r31, %r39, %r18, %r1;
	mul.wide.s32 	%rd36, %r31, 4;
	add.s64 	%rd37, %rd1, %rd36;
	ld.global.nc.f32 	%f54, [%rd37];
	fma.rn.f32 	%f55, %f53, %f54, %f67;
	cvt.u64.u32 	%rd38, %r3;
	cvt.u64.u32 	%rd39, %r39;
	add.s64 	%rd40, %rd39, %rd38;
	shl.b64 	%rd41, %rd40, 2;
	add.s64 	%rd42, %rd2, %rd41;
	ld.global.nc.f32 	%f56, [%rd42+4];
	mul.wide.s32 	%rd43, %r18, 4;
	add.s64 	%rd44, %rd37, %rd43;
	ld.global.nc.f32 	%f57, [%rd44];
	fma.rn.f32 	%f67, %f56, %f57, %f55;
	add.s32 	%r39, %r39, 2;
$L__BB0_11:
	and.b32  	%r32, %r19, 1;
	setp.eq.b32 	%p11, %r32, 1;
	not.pred 	%p12, %p11;
	@%p12 bra 	$L__BB0_13;
	add.s32 	%r33, %r39, %r3;
	mul.wide.u32 	%rd45, %r33, 4;
	add.s64 	%rd46, %rd2, %rd45;
	ld.global.nc.f32 	%f58, [%rd46];
	mad.lo.s32 	%r34, %r39, %r18, %r1;
	mul.wide.s32 	%rd47, %r34, 4;
	add.s64 	%rd48, %rd1, %rd47;
	ld.global.nc.f32 	%f59, [%rd48];
	fma.rn.f32 	%f67, %f58, %f59, %f67;
$L__BB0_13:
	mad.lo.s32 	%r35, %r18, %r2, %r1;
	cvta.to.global.u64 	%rd49, %rd6;
	mul.wide.s32 	%rd50, %r35, 4;
	add.s64 	%rd51, %rd49, %rd50;
	st.global.f32 	[%rd51], %f67;
$L__BB0_14:
	ret;

}


// ===== COMPILED SASS (sm_100) =====

	.target	sm_100

	.elftype	@"ET_EXEC"


//--------------------- .note.nv.tkinfo           --------------------------
	.section	.note.nv.tkinfo,"",@"SHT_NOTE"
	.sectionflags	@"SHF_NOTE_NV_TKINFO"
	.tkinfo
        /*0018*/ 	.word	0x00000002
        /*0030*/ 	.string	""
        /*0030*/ 	.string	"ptxas"
        /*0030*/ 	.string	"Cuda compilation tools, release 13.0, V13.0.88"
        /*0030*/ 	.string	"Build cuda_13.0.r13.0/compiler.36424714_0"
        /*0030*/ 	.string	"-arch sm_100 -m 64 "



//--------------------- .note.nv.cuinfo           --------------------------
	.section	.note.nv.cuinfo,"",@"SHT_NOTE"
	.sectionflags	@"SHF_NOTE_NV_CUINFO"
        /*0018*/ 	.short	0x0002
        /*001a*/ 	.short	0x0064
        /*001c*/ 	.short	0x0082
	.zero		2


//--------------------- .nv.info                  --------------------------
	.section	.nv.info,"",@"SHT_CUDA_INFO"
	.align	4


	//----- nvinfo : EIATTR_REGCOUNT
	.align		4
        /*0000*/ 	.byte	0x04, 0x2f
        /*0002*/ 	.short	(.L_1 - .L_0)
	.align		4
.L_0:
        /*0004*/ 	.word	index@(_Z6spgemmPKfS0_Pfiii)
        /*0008*/ 	.word	0x00000020


	//----- nvinfo : EIATTR_FRAME_SIZE
	.align		4
.L_1:
        /*000c*/ 	.byte	0x04, 0x11
        /*000e*/ 	.short	(.L_3 - .L_2)
	.align		4
.L_2:
        /*0010*/ 	.word	index@(_Z6spgemmPKfS0_Pfiii)
        /*0014*/ 	.word	0x00000000


	//----- nvinfo : EIATTR_MIN_STACK_SIZE
	.align		4
.L_3:
        /*0018*/ 	.byte	0x04, 0x12
        /*001a*/ 	.short	(.L_5 - .L_4)
	.align		4
.L_4:
        /*001c*/ 	.word	index@(_Z6spgemmPKfS0_Pfiii)
        /*0020*/ 	.word	0x00000000
.L_5:


//--------------------- .nv.compat                --------------------------
	.section	.nv.compat,"",@"SHT_CUDA_COMPAT_INFO"
	.align	4
        /*0000*/ 	.byte	0x02, 0x09, 0x00, 0x00, 0x02, 0x02, 0x01, 0x00, 0x02, 0x05, 0x05, 0x00, 0x03, 0x07, 0x01, 0x01
        /*0010*/ 	.byte	0x02, 0x03, 0x00, 0x00, 0x02, 0x06, 0x01, 0x00, 0x04, 0x0b, 0x08, 0x00, 0x09, 0x00, 0x00, 0x00
        /*0020*/ 	.byte	0x00, 0x00, 0x00, 0x00


//--------------------- .nv.info._Z6spgemmPKfS0_Pfiii --------------------------
	.section	.nv.info._Z6spgemmPKfS0_Pfiii,"",@"SHT_CUDA_INFO"
	.sectionflags	@""
	.align	4


	//----- nvinfo : EIATTR_CUDA_API_VERSION
	.align		4
        /*0000*/ 	.byte	0x04, 0x37
        /*0002*/ 	.short	(.L_7 - .L_6)
.L_6:
        /*0004*/ 	.word	0x00000082


	//----- nvinfo : EIATTR_KPARAM_INFO
	.align		4
.L_7:
        /*0008*/ 	.byte	0x04, 0x17
        /*000a*/ 	.short	(.L_9 - .L_8)
.L_8:
        /*000c*/ 	.word	0x00000000
        /*0010*/ 	.short	0x0005
        /*0012*/ 	.short	0x0020
        /*0014*/ 	.byte	0x00, 0xf0, 0x11, 0x00


	//----- nvinfo : EIATTR_KPARAM_INFO
	.align		4
.L_9:
        /*0018*/ 	.byte	0x04, 0x17
        /*001a*/ 	.short	(.L_11 - .L_10)
.L_10:
        /*001c*/ 	.word	0x00000000
        /*0020*/ 	.short	0x0004
        /*0022*/ 	.short	0x001c
        /*0024*/ 	.byte	0x00, 0xf0, 0x11, 0x00


	//----- nvinfo : EIATTR_KPARAM_INFO
	.align		4
.L_11:
        /*0028*/ 	.byte	0x04, 0x17
        /*002a*/ 	.short	(.L_13 - .L_12)
.L_12:
        /*002c*/ 	.word	0x00000000
        /*0030*/ 	.short	0x0003
        /*0032*/ 	.short	0x0018
        /*0034*/ 	.byte	0x00, 0xf0, 0x11, 0x00


	//----- nvinfo : EIATTR_KPARAM_INFO
	.align		4
.L_13:
        /*0038*/ 	.byte	0x04, 0x17
        /*003a*/ 	.short	(.L_15 - .L_14)
.L_14:
        /*003c*/ 	.word	0x00000000
        /*0040*/ 	.short	0x0002
        /*0042*/ 	.short	0x0010
        /*0044*/ 	.byte	0x00, 0xf5, 0x21, 0x00


	//----- nvinfo : EIATTR_KPARAM_INFO
	.align		4
.L_15:
        /*0048*/ 	.byte	0x04, 0x17
        /*004a*/ 	.short	(.L_17 - .L_16)
.L_16:
        /*004c*/ 	.word	0x00000000
        /*0050*/ 	.short	0x0001
        /*0052*/ 	.short	0x0008
        /*0054*/ 	.byte	0x00, 0xf5, 0x21, 0x00


	//----- nvinfo : EIATTR_KPARAM_INFO
	.align		4
.L_17:
        /*0058*/ 	.byte	0x04, 0x17
        /*005a*/ 	.short	(.L_19 - .L_18)
.L_18:
        /*005c*/ 	.word	0x00000000
        /*0060*/ 	.short	0x0000
        /*0062*/ 	.short	0x0000
        /*0064*/ 	.byte	0x00, 0xf5, 0x21, 0x00


	//----- nvinfo : EIATTR_SPARSE_MMA_MASK
	.align		4
.L_19:
        /*0068*/ 	.byte	0x03, 0x50
        /*006a*/ 	.short	0x0000


	//----- nvinfo : EIATTR_MAXREG_COUNT
	.align		4
        /*006c*/ 	.byte	0x03, 0x1b
        /*006e*/ 	.short	0x00ff


	//----- nvinfo : EIATTR_MERCURY_ISA_VERSION
	.align		4
        /*0070*/ 	.byte	0x03, 0x5f
        /*0072*/ 	.short	0x0101


	//----- nvinfo : EIATTR_VRC_CTA_INIT_COUNT
	.align		4
        /*0074*/ 	.byte	0x02, 0x4a
	.zero		1
	.zero		1


	//----- nvinfo : EIATTR_EXIT_INSTR_OFFSETS
	.align		4
        /*0078*/ 	.byte	0x04, 0x1c
        /*007a*/ 	.short	(.L_21 - .L_20)


	//   ....[0]....
.L_20:
        /*007c*/ 	.word	0x000000c0


	//   ....[1]....
        /*0080*/ 	.word	0x000008e0


	//----- nvinfo : EIATTR_CBANK_PARAM_SIZE
	.align		4
.L_21:
        /*0084*/ 	.byte	0x03, 0x19
        /*0086*/ 	.short	0x0024


	//----- nvinfo : EIATTR_PARAM_CBANK
	.align		4
        /*0088*/ 	.byte	0x04, 0x0a
        /*008a*/ 	.short	(.L_23 - .L_22)
	.align		4
.L_22:
        /*008c*/ 	.word	index@(.nv.constant0._Z6spgemmPKfS0_Pfiii)
        /*0090*/ 	.short	0x0380
        /*0092*/ 	.short	0x0024


	//----- nvinfo : EIATTR_SW_WAR
	.align		4
.L_23:
        /*0094*/ 	.byte	0x04, 0x36
        /*0096*/ 	.short	(.L_25 - .L_24)
.L_24:
        /*0098*/ 	.word	0x00000008
.L_25:


//--------------------- .nv.callgraph             --------------------------
	.section	.nv.callgraph,"",@"SHT_CUDA_CALLGRAPH"
	.align	4
	.sectionentsize	8
	.align		4
        /*0000*/ 	.word	0x00000000
	.align		4
        /*0004*/ 	.word	0xffffffff
	.align		4
        /*0008*/ 	.word	0x00000000
	.align		4
        /*000c*/ 	.word	0xfffffffe
	.align		4
        /*0010*/ 	.word	0x00000000
	.align		4
        /*0014*/ 	.word	0xfffffffd
	.align		4
        /*0018*/ 	.word	0x00000000
	.align		4
        /*001c*/ 	.word	0xfffffffc


//--------------------- .text._Z6spgemmPKfS0_Pfiii --------------------------
	.section	.text._Z6spgemmPKfS0_Pfiii,"ax",@progbits
	.align	128
        .global         _Z6spgemmPKfS0_Pfiii
        .type           _Z6spgemmPKfS0_Pfiii,@function
        .size           _Z6spgemmPKfS0_Pfiii,(.L_x_5 - _Z6spgemmPKfS0_Pfiii)
        .other          _Z6spgemmPKfS0_Pfiii,@"STO_CUDA_ENTRY STV_DEFAULT"
_Z6spgemmPKfS0_Pfiii:
.text._Z6spgemmPKfS0_Pfiii:
[----:B------:R-:W-:Y:S01]  /*0000*/  LDC R1, c[0x0][0x37c] ;  /* 0x0000df00ff017b82 */ /* 0x000fe20000000800 */
[----:B------:R-:W0:Y:S07]  /*0010*/  S2R R5, SR_TID.X ;  /* 0x0000000000057919 */ /* 0x000e2e0000002100 */
[----:B------:R-:W0:Y:S01]  /*0020*/  S2UR UR4, SR_CTAID.X ;  /* 0x00000000000479c3 */ /* 0x000e220000002500 */
[----:B------:R-:W1:Y:S07]  /*0030*/  S2R R4, SR_TID.Y ;  /* 0x0000000000047919 */ /* 0x000e6e0000002200 */
[----:B------:R-:W0:Y:S08]  /*0040*/  LDC R0, c[0x0][0x360] ;  /* 0x0000d800ff007b82 */ /* 0x000e300000000800 */
[----:B------:R-:W1:Y:S08]  /*0050*/  S2UR UR5, SR_CTAID.Y ;  /* 0x00000000000579c3 */ /* 0x000e700000002600 */
[----:B------:R-:W1:Y:S08]  /*0060*/  LDC R19, c[0x0][0x364] ;  /* 0x0000d900ff137b82 */ /* 0x000e700000000800 */
[----:B------:R-:W2:Y:S01]  /*0070*/  LDC.64 R2, c[0x0][0x398] ;  /* 0x0000e600ff027b82 */ /* 0x000ea20000000a00 */
[----:B0-----:R-:W-:-:S02]  /*0080*/  IMAD R0, R0, UR4, R5 ;  /* 0x0000000400007c24 */ /* 0x001fc4000f8e0205 */
[----:B-1----:R-:W-:-:S03]  /*0090*/  IMAD R19, R19, UR5, R4 ;  /* 0x0000000513137c24 */ /* 0x002fc6000f8e0204 */
[----:B--2---:R-:W-:-:S04]  /*00a0*/  ISETP.GE.AND P0, PT, R0, R3, PT ;  /* 0x000000030000720c */ /* 0x004fc80003f06270 */
[----:B------:R-:W-:-:S13]  /*00b0*/  ISETP.GE.OR P0, PT, R19, R2, P0 ;  /* 0x000000021300720c */ /* 0x000fda0000706670 */
[----:B------:R-:W-:Y:S05]  /*00c0*/  @P0 EXIT ;  /* 0x000000000000094d */ /* 0x000fea0003800000 */
[----:B------:R-:W0:Y:S01]  /*00d0*/  LDC R2, c[0x0][0x3a0] ;  /* 0x0000e800ff027b82 */ /* 0x000e220000000800 */
[----:B------:R-:W1:Y:S01]  /*00e0*/  LDCU.64 UR4, c[0x0][0x358] ;  /* 0x00006b00ff0477ac */ /* 0x000e620008000a00 */
[----:B------:R-:W-:Y:S01]  /*00f0*/  HFMA2 R24, -RZ, RZ, 0, 0 ;  /* 0x00000000ff187431 */ /* 0x000fe200000001ff */
[----:B0-----:R-:W-:-:S13]  /*0100*/  ISETP.GE.AND P0, PT, R2, 0x1, PT ;  /* 0x000000010200780c */ /* 0x001fda0003f06270 */
[----:B-1----:R-:W-:Y:S05]  /*0110*/  @!P0 BRA `(.L_x_0) ;  /* 0x0000000400e08947 */ /* 0x002fea0003800000 */
[C---:B------:R-:W-:Y:S01]  /*0120*/  ISETP.GE.U32.AND P1, PT, R2.reuse, 0x8, PT ;  /* 0x000000080200780c */ /* 0x040fe20003f26070 */
[----:B------:R-:W-:Y:S01]  /*0130*/  IMAD R20, R19, R2, RZ ;  /* 0x0000000213147224 */ /* 0x000fe200078e02ff */
[----:B------:R-:W-:Y:S02]  /*0140*/  LOP3.LUT R27, R2, 0x7, RZ, 0xc0, !PT ;  /* 0x00000007021b7812 */ /* 0x000fe400078ec0ff */
[----:B------:R-:W-:Y:S02]  /*0150*/  MOV R24, RZ ;  /* 0x000000ff00187202 */ /* 0x000fe40000000f00 */
[----:B------:R-:W-:Y:S02]  /*0160*/  ISETP.NE.AND P0, PT, R27, RZ, PT ;  /* 0x000000ff1b00720c */ /* 0x000fe40003f05270 */
[----:B------:R-:W-:-:S05]  /*0170*/  MOV R21, RZ ;  /* 0x000000ff00157202 */ /* 0x000fca0000000f00 */
[----:B------:R-:W-:Y:S06]  /*0180*/  @!P1 BRA `(.L_x_1) ;  /* 0x0000000000c49947 */ /* 0x000fec0003800000 */
[----:B------:R-:W0:Y:S01]  /*0190*/  LDC.64 R4, c[0x0][0x380] ;  /* 0x0000e000ff047b82 */ /* 0x000e220000000a00 */
[----:B------:R-:W-:Y:S02]  /*01a0*/  LOP3.LUT R21, R2, 0x7ffffff8, RZ, 0xc0, !PT ;  /* 0x7ffffff802157812 */ /* 0x000fe400078ec0ff */
[----:B------:R-:W-:Y:S02]  /*01b0*/  MOV R24, RZ ;  /* 0x000000ff00187202 */ /* 0x000fe40000000f00 */
[----:B------:R-:W-:Y:S02]  /*01c0*/  MOV R18, R0 ;  /* 0x0000000000127202 */ /* 0x000fe40000000f00 */
[----:B------:R-:W-:Y:S01]  /*01d0*/  IADD3 R22, PT, PT, -R21, RZ, RZ ;  /* 0x000000ff15167210 */ /* 0x000fe20007ffe1ff */
[----:B0-----:R-:W-:-:S03]  /*01e0*/  IMAD.WIDE.U32 R4, R20, 0x4, R4 ;  /* 0x0000000414047825 */ /* 0x001fc600078e0004 */
[----:B------:R-:W-:-:S04]  /*01f0*/  IADD3 R6, P1, PT, R4, 0x10, RZ ;  /* 0x0000001004067810 */ /* 0x000fc80007f3e0ff */
[----:B------:R-:W-:-:S09]  /*0200*/  IADD3.X R7, PT, PT, RZ, R5, RZ, P1, !PT ;  /* 0x00000005ff077210 */ /* 0x000fd20000ffe4ff */
.L_x_2:
[----:B------:R-:W0:Y:S01]  /*0210*/  LDC.64 R16, c[0x0][0x388] ;  /* 0x0000e200ff107b82 */ /* 0x000e220000000a00 */
[----:B------:R-:W-:Y:S02]  /*0220*/  MOV R4, R6 ;  /* 0x0000000600047202 */ /* 0x000fe40000000f00 */
[----:B------:R-:W-:-:S05]  /*0230*/  MOV R5, R7 ;  /* 0x0000000700057202 */ /* 0x000fca0000000f00 */
[----:B------:R-:W2:Y:S04]  /*0240*/  LDG.E.CONSTANT R25, desc[UR4][R4.64+-0x10] ;  /* 0xfffff00404197981 */ /* 0x000ea8000c1e9900 */
[----:B------:R-:W3:Y:S04]  /*0250*/  LDG.E.CONSTANT R23, desc[UR4][R4.64+-0xc] ;  /* 0xfffff40404177981 */ /* 0x000ee8000c1e9900 */
[----:B------:R-:W4:Y:S04]  /*0260*/  LDG.E.CONSTANT R29, desc[UR4][R4.64+-0x8] ;  /* 0xfffff804041d7981 */ /* 0x000f28000c1e9900 */
[----:B------:R-:W5:Y:S01]  /*0270*/  LDG.E.CONSTANT R28, desc[UR4][R4.64+-0x4] ;  /* 0xfffffc04041c7981 */ /* 0x000f62000c1e9900 */
[----:B0-----:R-:W-:-:S05]  /*0280*/  IMAD.WIDE R16, R18, 0x4, R16 ;  /* 0x0000000412107825 */ /* 0x001fca00078e0210 */
[----:B------:R0:W2:Y:S01]  /*0290*/  LDG.E.CONSTANT R26, desc[UR4][R16.64] ;  /* 0x00000004101a7981 */ /* 0x0000a2000c1e9900 */
[----:B------:R-:W-:-:S04]  /*02a0*/  IMAD.WIDE R14, R3, 0x4, R16 ;  /* 0x00000004030e7825 */ /* 0x000fc800078e0210 */
[C---:B------:R-:W-:Y:S02]  /*02b0*/  IMAD.WIDE R6, R3.reuse, 0x4, R14 ;  /* 0x0000000403067825 */ /* 0x040fe400078e020e */
[----:B------:R-:W3:Y:S02]  /*02c0*/  LDG.E.CONSTANT R14, desc[UR4][R14.64] ;  /* 0x000000040e0e7981 */ /* 0x000ee4000c1e9900 */
[C---:B------:R-:W-:Y:S02]  /*02d0*/  IMAD.WIDE R10, R3.reuse, 0x4, R6 ;  /* 0x00000004030a7825 */ /* 0x040fe400078e0206 */
[----:B------:R-:W4:Y:S02]  /*02e0*/  LDG.E.CONSTANT R6, desc[UR4][R6.64] ;  /* 0x0000000406067981 */ /* 0x000f24000c1e9900 */
[C---:B------:R-:W-:Y:S02]  /*02f0*/  IMAD.WIDE R8, R3.reuse, 0x4, R10 ;  /* 0x0000000403087825 */ /* 0x040fe400078e020a */
[----:B------:R-:W5:Y:S02]  /*0300*/  LDG.E.CONSTANT R10, desc[UR4][R10.64] ;  /* 0x000000040a0a7981 */ /* 0x000f64000c1e9900 */
[----:B------:R-:W-:-:S02]  /*0310*/  IMAD.WIDE R12, R3, 0x4, R8 ;  /* 0x00000004030c7825 */ /* 0x000fc400078e0208 */
[----:B------:R-:W5:Y:S04]  /*0320*/  LDG.E.CONSTANT R7, desc[UR4][R4.64] ;  /* 0x0000000404077981 */ /* 0x000f68000c1e9900 */
[----:B------:R-:W5:Y:S01]  /*0330*/  LDG.E.CONSTANT R8, desc[UR4][R8.64] ;  /* 0x0000000408087981 */ /* 0x000f62000c1e9900 */
[----:B0-----:R-:W-:-:S03]  /*0340*/  IMAD.WIDE R16, R3, 0x4, R12 ;  /* 0x0000000403107825 */ /* 0x001fc600078e020c */
[----:B------:R-:W5:Y:S04]  /*0350*/  LDG.E.CONSTANT R12, desc[UR4][R12.64] ;  /* 0x000000040c0c7981 */ /* 0x000f68000c1e9900 */
[----:B------:R-:W5:Y:S04]  /*0360*/  LDG.E.CONSTANT R15, desc[UR4][R16.64] ;  /* 0x00000004100f7981 */ /* 0x000f68000c1e9900 */
[----:B------:R-:W5:Y:S04]  /*0370*/  LDG.E.CONSTANT R9, desc[UR4][R4.64+0x4] ;  /* 0x0000040404097981 */ /* 0x000f68000c1e9900 */
[----:B------:R-:W5:Y:S01]  /*0380*/  LDG.E.CONSTANT R11, desc[UR4][R4.64+0xc] ;  /* 0x00000c04040b7981 */ /* 0x000f62000c1e9900 */
[----:B--2---:R-:W-:Y:S01]  /*0390*/  FFMA R26, R25, R26, R24 ;  /* 0x0000001a191a7223 */ /* 0x004fe20000000018 */
[----:B------:R-:W-:-:S02]  /*03a0*/  IMAD.WIDE R24, R3, 0x4, R16 ;  /* 0x0000000403187825 */ /* 0x000fc400078e0210 */
[----:B------:R-:W2:Y:S04]  /*03b0*/  LDG.E.CONSTANT R16, desc[UR4][R4.64+0x8] ;  /* 0x0000080404107981 */ /* 0x000ea8000c1e9900 */
[----:B------:R-:W2:Y:S01]  /*03c0*/  LDG.E.CONSTANT R24, desc[UR4][R24.64] ;  /* 0x0000000418187981 */ /* 0x000ea2000c1e9900 */
[----:B---3--:R-:W-:Y:S01]  /*03d0*/  FFMA R14, R23, R14, R26 ;  /* 0x0000000e170e7223 */ /* 0x008fe2000000001a */
[----:B------:R-:W-:-:S03]  /*03e0*/  IADD3 R22, PT, PT, R22, 0x8, RZ ;  /* 0x0000000816167810 */ /* 0x000fc60007ffe0ff */
[----:B----4-:R-:W-:Y:S01]  /*03f0*/  FFMA R29, R29, R6, R14 ;  /* 0x000000061d1d7223 */ /* 0x010fe2000000000e */
[----:B------:R-:W-:-:S03]  /*0400*/  ISETP.NE.AND P1, PT, R22, RZ, PT ;  /* 0x000000ff1600720c */ /* 0x000fc60003f25270 */
[----:B-----5:R-:W-:Y:S01]  /*0410*/  FFMA R10, R28, R10, R29 ;  /* 0x0000000a1c0a7223 */ /* 0x020fe2000000001d */
[----:B------:R-:W-:-:S03]  /*0420*/  IADD3 R6, P2, PT, R4, 0x20, RZ ;  /* 0x0000002004067810 */ /* 0x000fc60007f5e0ff */
[----:B------:R-:W-:Y:S01]  /*0430*/  FFMA R8, R7, R8, R10 ;  /* 0x0000000807087223 */ /* 0x000fe2000000000a */
[----:B------:R-:W-:Y:S02]  /*0440*/  IADD3.X R7, PT, PT, RZ, R5, RZ, P2, !PT ;  /* 0x00000005ff077210 */ /* 0x000fe400017fe4ff */
[----:B------:R-:W-:Y:S01]  /*0450*/  LEA R18, R3, R18, 0x3 ;  /* 0x0000001203127211 */ /* 0x000fe200078e18ff */
[----:B------:R-:W-:-:S04]  /*0460*/  FFMA R9, R9, R12, R8 ;  /* 0x0000000c09097223 */ /* 0x000fc80000000008 */
[----:B--2---:R-:W-:-:S04]  /*0470*/  FFMA R16, R16, R15, R9 ;  /* 0x0000000f10107223 */ /* 0x004fc80000000009 */
[----:B------:R-:W-:Y:S01]  /*0480*/  FFMA R24, R11, R24, R16 ;  /* 0x000000180b187223 */ /* 0x000fe20000000010 */
[----:B------:R-:W-:Y:S06]  /*0490*/  @P1 BRA `(.L_x_2) ;  /* 0xfffffffc005c1947 */ /* 0x000fec000383ffff */
.L_x_1:
[----:B------:R-:W-:Y:S05]  /*04a0*/  @!P0 BRA `(.L_x_0) ;  /* 0x0000000000fc8947 */ /* 0x000fea0003800000 */
[----:B------:R-:W-:Y:S02]  /*04b0*/  ISETP.GE.U32.AND P1, PT, R27, 0x4, PT ;  /* 0x000000041b00780c */ /* 0x000fe40003f26070 */
[----:B------:R-:W-:-:S04]  /*04c0*/  LOP3.LUT R16, R2, 0x3, RZ, 0xc0, !PT ;  /* 0x0000000302107812 */ /* 0x000fc800078ec0ff */
[----:B------:R-:W-:-:S07]  /*04d0*/  ISETP.NE.AND P0, PT, R16, RZ, PT ;  /* 0x000000ff1000720c */ /* 0x000fce0003f05270 */
[----:B------:R-:W-:Y:S06]  /*04e0*/  @!P1 BRA `(.L_x_3) ;  /* 0x00000000006c9947 */ /* 0x000fec0003800000 */
[----:B------:R-:W0:Y:S01]  /*04f0*/  LDC.64 R6, c[0x0][0x388] ;  /* 0x0000e200ff067b82 */ /* 0x000e220000000a00 */
[----:B------:R-:W1:Y:S01]  /*0500*/  LDCU.64 UR6, c[0x0][0x380] ;  /* 0x00007000ff0677ac */ /* 0x000e620008000a00 */
[----:B------:R-:W-:Y:S01]  /*0510*/  IMAD R9, R21, R3, R0 ;  /* 0x0000000315097224 */ /* 0x000fe200078e0200 */
[CC--:B------:R-:W-:Y:S02]  /*0520*/  IADD3 R5, PT, PT, R20.reuse, R21.reuse, RZ ;  /* 0x0000001514057210 */ /* 0x0c0fe40007ffe0ff */
[----:B------:R-:W-:-:S03]  /*0530*/  IADD3 R10, P1, PT, R20, R21, RZ ;  /* 0x00000015140a7210 */ /* 0x000fc60007f3e0ff */
[----:B------:R-:W2:Y:S01]  /*0540*/  LDC.64 R14, c[0x0][0x380] ;  /* 0x0000e000ff0e7b82 */ /* 0x000ea20000000a00 */
[----:B0-----:R-:W-:-:S04]  /*0550*/  IMAD.WIDE R6, R9, 0x4, R6 ;  /* 0x0000000409067825 */ /* 0x001fc800078e0206 */
[----:B------:R-:W-:Y:S02]  /*0560*/  IMAD.WIDE R8, R3, 0x4, R6 ;  /* 0x0000000403087825 */ /* 0x000fe400078e0206 */
[----:B------:R-:W3:Y:S02]  /*0570*/  LDG.E.CONSTANT R6, desc[UR4][R6.64] ;  /* 0x0000000406067981 */ /* 0x000ee4000c1e9900 */
[----:B--2---:R-:W-:Y:S01]  /*0580*/  IMAD.WIDE.U32 R14, R5, 0x4, R14 ;  /* 0x00000004050e7825 */ /* 0x004fe200078e000e */
[----:B------:R-:W-:Y:S02]  /*0590*/  IADD3.X R5, PT, PT, RZ, RZ, RZ, P1, !PT ;  /* 0x000000ffff057210 */ /* 0x000fe40000ffe4ff */
[----:B-1----:R-:W-:-:S03]  /*05a0*/  LEA R4, P1, R10, UR6, 0x2 ;  /* 0x000000060a047c11 */ /* 0x002fc6000f8210ff */
[----:B------:R-:W3:Y:S01]  /*05b0*/  LDG.E.CONSTANT R15, desc[UR4][R14.64] ;  /* 0x000000040e0f7981 */ /* 0x000ee2000c1e9900 */
[----:B------:R-:W-:Y:S01]  /*05c0*/  LEA.HI.X R5, R10, UR7, R5, 0x2, P1 ;  /* 0x000000070a057c11 */ /* 0x000fe200088f1405 */
[C---:B------:R-:W-:Y:S02]  /*05d0*/  IMAD.WIDE R10, R3.reuse, 0x4, R8 ;  /* 0x00000004030a7825 */ /* 0x040fe400078e0208 */
[----:B------:R-:W2:Y:S04]  /*05e0*/  LDG.E.CONSTANT R8, desc[UR4][R8.64] ;  /* 0x0000000408087981 */ /* 0x000ea8000c1e9900 */
[----:B------:R-:W2:Y:S01]  /*05f0*/  LDG.E.CONSTANT R17, desc[UR4][R4.64+0x4] ;  /* 0x0000040404117981 */ /* 0x000ea2000c1e9900 */
[----:B------:R-:W-:-:S03]  /*0600*/  IMAD.WIDE R12, R3, 0x4, R10 ;  /* 0x00000004030c7825 */ /* 0x000fc600078e020a */
[----:B------:R-:W4:Y:S04]  /*0610*/  LDG.E.CONSTANT R22, desc[UR4][R10.64] ;  /* 0x000000040a167981 */ /* 0x000f28000c1e9900 */
[----:B------:R-:W4:Y:S04]  /*0620*/  LDG.E.CONSTANT R18, desc[UR4][R4.64+0x8] ;  /* 0x0000080404127981 */ /* 0x000f28000c1e9900 */
[----:B------:R-:W5:Y:S04]  /*0630*/  LDG.E.CONSTANT R26, desc[UR4][R4.64+0xc] ;  /* 0x00000c04041a7981 */ /* 0x000f68000c1e9900 */
[----:B------:R-:W5:Y:S01]  /*0640*/  LDG.E.CONSTANT R12, desc[UR4][R12.64] ;  /* 0x000000040c0c7981 */ /* 0x000f62000c1e9900 */
[----:B------:R-:W-:Y:S01]  /*0650*/  IADD3 R21, PT, PT, R21, 0x4, RZ ;  /* 0x0000000415157810 */ /* 0x000fe20007ffe0ff */
[----:B---3--:R-:W-:-:S04]  /*0660*/  FFMA R24, R15, R6, R24 ;  /* 0x000000060f187223 */ /* 0x008fc80000000018 */
[----:B--2---:R-:W-:-:S04]  /*0670*/  FFMA R17, R17, R8, R24 ;  /* 0x0000000811117223 */ /* 0x004fc80000000018 */
[----:B----4-:R-:W-:-:S04]  /*0680*/  FFMA R17, R18, R22, R17 ;  /* 0x0000001612117223 */ /* 0x010fc80000000011 */
[----:B-----5:R-:W-:-:S07]  /*0690*/  FFMA R24, R26, R12, R17 ;  /* 0x0000000c1a187223 */ /* 0x020fce0000000011 */
.L_x_3:
[----:B------:R-:W-:Y:S05]  /*06a0*/  @!P0 BRA `(.L_x_0) ;  /* 0x00000000007c8947 */ /* 0x000fea0003800000 */
[----:B------:R-:W-:Y:S01]  /*06b0*/  ISETP.NE.AND P1, PT, R16, 0x1, PT ;  /* 0x000000011000780c */ /* 0x000fe20003f25270 */
[----:B------:R-:W0:Y:S01]  /*06c0*/  LDC.64 R12, c[0x0][0x380] ;  /* 0x0000e000ff0c7b82 */ /* 0x000e220000000a00 */
[----:B------:R-:W-:-:S04]  /*06d0*/  LOP3.LUT R2, R2, 0x1, RZ, 0xc0, !PT ;  /* 0x0000000102027812 */ /* 0x000fc800078ec0ff */
[----:B------:R-:W-:-:S03]  /*06e0*/  ISETP.NE.U32.AND P0, PT, R2, 0x1, PT ;  /* 0x000000010200780c */ /* 0x000fc60003f05070 */
[----:B------:R-:W1:Y:S04]  /*06f0*/  LDC.64 R10, c[0x0][0x388] ;  /* 0x0000e200ff0a7b82 */ /* 0x000e680000000a00 */
[CC--:B------:R-:W-:Y:S02]  /*0700*/  @P1 IADD3 R15, PT, PT, R20.reuse, R21.reuse, RZ ;  /* 0x00000015140f1210 */ /* 0x0c0fe40007ffe0ff */
[----:B------:R-:W-:Y:S02]  /*0710*/  @P1 IADD3 R2, P2, PT, R20, R21, RZ ;  /* 0x0000001514021210 */ /* 0x000fe40007f5e0ff */
[----:B------:R-:W2:Y:S02]  /*0720*/  @P1 LDC.64 R4, c[0x0][0x380] ;  /* 0x0000e000ff041b82 */ /* 0x000ea40000000a00 */
[----:B------:R-:W-:-:S06]  /*0730*/  @P1 IADD3.X R14, PT, PT, RZ, RZ, RZ, P2, !PT ;  /* 0x000000ffff0e1210 */ /* 0x000fcc00017fe4ff */
[----:B------:R-:W3:Y:S01]  /*0740*/  LDC.64 R6, c[0x0][0x380] ;  /* 0x0000e000ff067b82 */ /* 0x000ee20000000a00 */
[----:B0-----:R-:W-:-:S04]  /*0750*/  @P1 IMAD.WIDE.U32 R12, R15, 0x4, R12 ;  /* 0x000000040f0c1825 */ /* 0x001fc800078e000c */
[C---:B------:R-:W-:Y:S01]  /*0760*/  @P1 IMAD R15, R21.reuse, R3, R0 ;  /* 0x00000003150f1224 */ /* 0x040fe200078e0200 */
[----:B------:R-:W-:Y:S01]  /*0770*/  @P1 IADD3 R21, PT, PT, R21, 0x2, RZ ;  /* 0x0000000215151810 */ /* 0x000fe20007ffe0ff */
[----:B------:R-:W4:Y:S01]  /*0780*/  @P1 LDG.E.CONSTANT R13, desc[UR4][R12.64] ;  /* 0x000000040c0d1981 */ /* 0x000f22000c1e9900 */
[----:B------:R-:W0:Y:S01]  /*0790*/  LDC.64 R8, c[0x0][0x388] ;  /* 0x0000e200ff087b82 */ /* 0x000e220000000a00 */
[----:B-1----:R-:W-:Y:S01]  /*07a0*/  @P1 IMAD.WIDE R10, R15, 0x4, R10 ;  /* 0x000000040f0a1825 */ /* 0x002fe200078e020a */
[----:B------:R-:W-:Y:S02]  /*07b0*/  @!P0 IADD3 R17, PT, PT, R20, R21, RZ ;  /* 0x0000001514118210 */ /* 0x000fe40007ffe0ff */
[----:B--2---:R-:W-:Y:S01]  /*07c0*/  @P1 LEA R4, P2, R2, R4, 0x2 ;  /* 0x0000000402041211 */ /* 0x004fe200078410ff */
[----:B------:R-:W-:-:S03]  /*07d0*/  @!P0 IMAD R21, R21, R3, R0 ;  /* 0x0000000315158224 */ /* 0x000fc600078e0200 */
[----:B------:R-:W-:Y:S01]  /*07e0*/  @P1 LEA.HI.X R5, R2, R5, R14, 0x2, P2 ;  /* 0x0000000502051211 */ /* 0x000fe200010f140e */
[----:B------:R-:W-:Y:S01]  /*07f0*/  @P1 IMAD.WIDE R14, R3, 0x4, R10 ;  /* 0x00000004030e1825 */ /* 0x000fe200078e020a */
[----:B------:R-:W4:Y:S03]  /*0800*/  @P1 LDG.E.CONSTANT R2, desc[UR4][R10.64] ;  /* 0x000000040a021981 */ /* 0x000f26000c1e9900 */
[----:B---3--:R-:W-:Y:S01]  /*0810*/  @!P0 IMAD.WIDE.U32 R6, R17, 0x4, R6 ;  /* 0x0000000411068825 */ /* 0x008fe200078e0006 */
[----:B------:R-:W2:Y:S04]  /*0820*/  @P1 LDG.E.CONSTANT R5, desc[UR4][R4.64+0x4] ;  /* 0x0000040404051981 */ /* 0x000ea8000c1e9900 */
[----:B------:R-:W2:Y:S01]  /*0830*/  @P1 LDG.E.CONSTANT R14, desc[UR4][R14.64] ;  /* 0x000000040e0e1981 */ /* 0x000ea2000c1e9900 */
[----:B0-----:R-:W-:-:S03]  /*0840*/  @!P0 IMAD.WIDE R8, R21, 0x4, R8 ;  /* 0x0000000415088825 */ /* 0x001fc600078e0208 */
[----:B------:R-:W3:Y:S04]  /*0850*/  @!P0 LDG.E.CONSTANT R7, desc[UR4][R6.64] ;  /* 0x0000000406078981 */ /* 0x000ee8000c1e9900 */
[----:B------:R-:W3:Y:S01]  /*0860*/  @!P0 LDG.E.CONSTANT R8, desc[UR4][R8.64] ;  /* 0x0000000408088981 */ /* 0x000ee2000c1e9900 */
[----:B----4-:R-:W-:-:S04]  /*0870*/  @P1 FFMA R2, R13, R2, R24 ;  /* 0x000000020d021223 */ /* 0x010fc80000000018 */
[----:B--2---:R-:W-:-:S04]  /*0880*/  @P1 FFMA R24, R5, R14, R2 ;  /* 0x0000000e05181223 */ /* 0x004fc80000000002 */
[----:B---3--:R-:W-:-:S07]  /*0890*/  @!P0 FFMA R24, R7, R8, R24 ;  /* 0x0000000807188223 */ /* 0x008fce0000000018 */
.L_x_0:
[----:B------:R-:W0:Y:S01]  /*08a0*/  LDC.64 R4, c[0x0][0x390] ;  /* 0x0000e400ff047b82 */ /* 0x000e220000000a00 */
[----:B------:R-:W-:-:S04]  /*08b0*/  IMAD R3, R19, R3, R0 ;  /* 0x0000000313037224 */ /* 0x000fc800078e0200 */
[----:B0-----:R-:W-:-:S05]  /*08c0*/  IMAD.WIDE R2, R3, 0x4, R4 ;  /* 0x0000000403027825 */ /* 0x001fca00078e0204 */
[----:B------:R-:W-:Y:S01]  /*08d0*/  STG.E desc[UR4][R2.64], R24 ;  /* 0x0000001802007986 */ /* 0x000fe2000c101904 */
[----:B------:R-:W-:Y:S05]  /*08e0*/  EXIT ;  /* 0x000000000000794d */ /* 0x000fea0003800000 */
.L_x_4:
[----:B------:R-:W-:-:S00]  /*08f0*/  BRA `(.L_x_4) ;  /* 0xfffffffc00fc7947 */ /* 0x000fc0000383ffff */
[----:B------:R-:W-:-:S00]  /*0900*/  NOP ;  /* 0x0000000000007918 */ /* 0x000fc00000000000 */
[----:B------:R-:W-:-:S00]  /*0910*/  NOP ;  /* 0x0000000000007918 */ /* 0x000fc00000000000 */
[----:B------:R-:W-:-:S00]  /*0920*/  NOP ;  /* 0x0000000000007918 */ /* 0x000fc00000000000 */
[----:B------:R-:W-:-:S00]  /*0930*/  NOP ;  /* 0x0000000000007918 */ /* 0x000fc00000000000 */
[----:B------:R-:W-:-:S00]  /*0940*/  NOP ;  /* 0x0000000000007918 */ /* 0x000fc00000000000 */
[----:B------:R-:W-:-:S00]  /*0950*/  NOP ;  /* 0x0000000000007918 */ /* 0x000fc00000000000 */
[----:B------:R-:W-:-:S00]  /*0960*/  NOP ;  /* 0x0000000000007918 */ /* 0x000fc00000000000 */
[----:B------:R-:W-:-:S00]  /*0970*/  NOP ;  /* 0x0000000000007918 */ /* 0x000fc00000000000 */
.L_x_5:


//--------------------- .nv.shared.reserved.0     --------------------------
	.section	.nv.shared.reserved.0,"aw",@nobits
	.weak		__nv_reservedSMEM_offset_0_alias
	.size		__nv_reservedSMEM_offset_0_alias, 0, 64
	.other		__nv_reservedSMEM_offset_0_alias,@"STO_CUDA_RESERVED_SHARED STV_DEFAULT"
__nv_reservedSMEM_offset_0_alias:
	.zero		0
	.zero		64


//--------------------- .nv.constant0._Z6spgemmPKfS0_Pfiii --------------------------
	.section	.nv.constant0._Z6spgemmPKfS0_Pfiii,"a",@progbits
	.sectionflags	@""
	.align	4
.nv.constant0._Z6spgemmPKfS0_Pfiii:
	.zero		932


//--------------------- SYMBOLS --------------------------

	.type		.nv.reservedSmem.offset0,@object
	.size		.nv.reservedSmem.offset0,0x4
